//
// Generated by NVIDIA NVVM Compiler
//
// Compiler Build ID: CL-36424714
// Cuda compilation tools, release 13.0, V13.0.88
// Based on NVVM 20.0.0
//

.version 9.0
.target sm_100
.address_size 64

	// .globl	_Z8grkernelPdS_S_S_iiiS_

.visible .entry _Z8grkernelPdS_S_S_iiiS_(
	.param .u64 .ptr .align 1 _Z8grkernelPdS_S_S_iiiS__param_0,
	.param .u64 .ptr .align 1 _Z8grkernelPdS_S_S_iiiS__param_1,
	.param .u64 .ptr .align 1 _Z8grkernelPdS_S_S_iiiS__param_2,
	.param .u64 .ptr .align 1 _Z8grkernelPdS_S_S_iiiS__param_3,
	.param .u32 _Z8grkernelPdS_S_S_iiiS__param_4,
	.param .u32 _Z8grkernelPdS_S_S_iiiS__param_5,
	.param .u32 _Z8grkernelPdS_S_S_iiiS__param_6,
	.param .u64 .ptr .align 1 _Z8grkernelPdS_S_S_iiiS__param_7
)
{
	.reg .b32 	%r<23>;
	.reg .b64 	%rd<29>;
	.reg .b64 	%fd<19>;

	ld.param.u64 	%rd1, [_Z8grkernelPdS_S_S_iiiS__param_0];
	ld.param.u64 	%rd2, [_Z8grkernelPdS_S_S_iiiS__param_1];
	ld.param.u64 	%rd3, [_Z8grkernelPdS_S_S_iiiS__param_2];
	ld.param.u64 	%rd4, [_Z8grkernelPdS_S_S_iiiS__param_3];
	ld.param.u32 	%r1, [_Z8grkernelPdS_S_S_iiiS__param_5];
	ld.param.u32 	%r2, [_Z8grkernelPdS_S_S_iiiS__param_6];
	ld.param.u64 	%rd5, [_Z8grkernelPdS_S_S_iiiS__param_7];
	cvta.to.global.u64 	%rd6, %rd4;
	cvta.to.global.u64 	%rd7, %rd3;
	cvta.to.global.u64 	%rd8, %rd2;
	cvta.to.global.u64 	%rd9, %rd1;
	cvta.to.global.u64 	%rd10, %rd5;
	mov.u32 	%r3, %ctaid.x;
	add.s32 	%r4, %r3, 1;
	mov.u32 	%r5, %tid.x;
	mov.u32 	%r6, %tid.y;
	ld.global.f64 	%fd1, [%rd10];
	mul.lo.s32 	%r7, %r1, %r5;
	mul.lo.s32 	%r8, %r2, %r6;
	add.s32 	%r9, %r8, %r2;
	add.s32 	%r10, %r9, %r4;
	mad.lo.s32 	%r11, %r7, %r2, %r10;
	mul.wide.s32 	%rd11, %r11, 8;
	add.s64 	%rd12, %rd9, %rd11;
	ld.global.f64 	%fd2, [%rd12];
	ld.global.f64 	%fd3, [%rd10+8];
	shl.b32 	%r12, %r1, 1;
	add.s32 	%r13, %r7, %r12;
	mad.lo.s32 	%r14, %r13, %r2, %r10;
	mul.wide.s32 	%rd13, %r14, 8;
	add.s64 	%rd14, %rd9, %rd13;
	ld.global.f64 	%fd4, [%rd14];
	mul.f64 	%fd5, %fd3, %fd4;
	fma.rn.f64 	%fd6, %fd1, %fd2, %fd5;
	sub.s32 	%r15, %r13, %r1;
	mul.lo.s32 	%r16, %r15, %r2;
	add.s32 	%r17, %r16, %r9;
	cvt.s64.s32 	%rd15, %r17;
	cvt.u64.u32 	%rd16, %r3;
	add.s64 	%rd17, %rd15, %rd16;
	shl.b64 	%rd18, %rd17, 3;
	add.s64 	%rd19, %rd8, %rd18;
	st.global.f64 	[%rd19+8], %fd6;
	ld.global.f64 	%fd7, [%rd10];
	add.s32 	%r18, %r8, %r4;
	add.s32 	%r19, %r18, %r16;
	mul.wide.s32 	%rd20, %r19, 8;
	add.s64 	%rd21, %rd9, %rd20;
	ld.global.f64 	%fd8, [%rd21];
	ld.global.f64 	%fd9, [%rd10+8];
	add.s32 	%r20, %r10, %r2;
	add.s32 	%r21, %r20, %r16;
	mul.wide.s32 	%rd22, %r21, 8;
	add.s64 	%rd23, %rd9, %rd22;
	ld.global.f64 	%fd10, [%rd23];
	mul.f64 	%fd11, %fd9, %fd10;
	fma.rn.f64 	%fd12, %fd7, %fd8, %fd11;
	add.s64 	%rd24, %rd7, %rd18;
	st.global.f64 	[%rd24+8], %fd12;
	ld.global.f64 	%fd13, [%rd10];
	add.s32 	%r22, %r17, %r3;
	mul.wide.s32 	%rd25, %r22, 8;
	add.s64 	%rd26, %rd9, %rd25;
	ld.global.f64 	%fd14, [%rd26];
	ld.global.f64 	%fd15, [%rd10+8];
	add.s64 	%rd27, %rd18, %rd9;
	ld.global.f64 	%fd16, [%rd27+16];
	mul.f64 	%fd17, %fd15, %fd16;
	fma.rn.f64 	%fd18, %fd13, %fd14, %fd17;
	add.s64 	%rd28, %rd6, %rd18;
	st.global.f64 	[%rd28+8], %fd18;
	bar.sync 	0;
	ret;

}


// ===== COMPILED SASS (sm_100) =====

	.target	sm_100

	.elftype	@"ET_EXEC"


//--------------------- .note.nv.tkinfo           --------------------------
	.section	.note.nv.tkinfo,"",@"SHT_NOTE"
	.sectionflags	@"SHF_NOTE_NV_TKINFO"
	.tkinfo
        /*0018*/ 	.word	0x00000002
        /*0030*/ 	.string	""
        /*0030*/ 	.string	"ptxas"
        /*0030*/ 	.string	"Cuda compilation tools, release 13.0, V13.0.88"
        /*0030*/ 	.string	"Build cuda_13.0.r13.0/compiler.36424714_0"
        /*0030*/ 	.string	"-arch sm_100 -m 64 "



//--------------------- .note.nv.cuinfo           --------------------------
	.section	.note.nv.cuinfo,"",@"SHT_NOTE"
	.sectionflags	@"SHF_NOTE_NV_CUINFO"
        /*0018*/ 	.short	0x0002
        /*001a*/ 	.short	0x0064
        /*001c*/ 	.short	0x0082
	.zero		2


//--------------------- .nv.info                  --------------------------
	.section	.nv.info,"",@"SHT_CUDA_INFO"
	.align	4


	//----- nvinfo : EIATTR_REGCOUNT
	.align		4
        /*0000*/ 	.byte	0x04, 0x2f
        /*0002*/ 	.short	(.L_1 - .L_0)
	.align		4
.L_0:
        /*0004*/ 	.word	index@(_Z8grkernelPdS_S_S_iiiS_)
        /*0008*/ 	.word	0x0000001a


	//----- nvinfo : EIATTR_FRAME_SIZE
	.align		4
.L_1:
        /*000c*/ 	.byte	0x04, 0x11
        /*000e*/ 	.short	(.L_3 - .L_2)
	.align		4
.L_2:
        /*0010*/ 	.word	index@(_Z8grkernelPdS_S_S_iiiS_)
        /*0014*/ 	.word	0x00000000


	//----- nvinfo : EIATTR_MIN_STACK_SIZE
	.align		4
.L_3:
        /*0018*/ 	.byte	0x04, 0x12
        /*001a*/ 	.short	(.L_5 - .L_4)
	.align		4
.L_4:
        /*001c*/ 	.word	index@(_Z8grkernelPdS_S_S_iiiS_)
        /*0020*/ 	.word	0x00000000
.L_5:


//--------------------- .nv.compat                --------------------------
	.section	.nv.compat,"",@"SHT_CUDA_COMPAT_INFO"
	.align	4
        /*0000*/ 	.byte	0x02, 0x09, 0x00, 0x00, 0x02, 0x02, 0x01, 0x00, 0x02, 0x05, 0x05, 0x00, 0x03, 0x07, 0x01, 0x01
        /*0010*/ 	.byte	0x02, 0x03, 0x00, 0x00, 0x02, 0x06, 0x01, 0x00, 0x04, 0x0b, 0x08, 0x00, 0x01, 0x00, 0x00, 0x00
        /*0020*/ 	.byte	0x00, 0x00, 0x00, 0x00


//--------------------- .nv.info._Z8grkernelPdS_S_S_iiiS_ --------------------------
	.section	.nv.info._Z8grkernelPdS_S_S_iiiS_,"",@"SHT_CUDA_INFO"
	.sectionflags	@""
	.align	4


	//----- nvinfo : EIATTR_CUDA_API_VERSION
	.align		4
        /*0000*/ 	.byte	0x04, 0x37
        /*0002*/ 	.short	(.L_7 - .L_6)
.L_6:
        /*0004*/ 	.word	0x00000082


	//----- nvinfo : EIATTR_KPARAM_INFO
	.align		4
.L_7:
        /*0008*/ 	.byte	0x04, 0x17
        /*000a*/ 	.short	(.L_9 - .L_8)
.L_8:
        /*000c*/ 	.word	0x00000000
        /*0010*/ 	.short	0x0007
        /*0012*/ 	.short	0x0030
        /*0014*/ 	.byte	0x00, 0xf5, 0x21, 0x00


	//----- nvinfo : EIATTR_KPARAM_INFO
	.align		4
.L_9:
        /*0018*/ 	.byte	0x04, 0x17
        /*001a*/ 	.short	(.L_11 - .L_10)
.L_10:
        /*001c*/ 	.word	0x00000000
        /*0020*/ 	.short	0x0006
        /*0022*/ 	.short	0x0028
        /*0024*/ 	.byte	0x00, 0xf0, 0x11, 0x00


	//----- nvinfo : EIATTR_KPARAM_INFO
	.align		4
.L_11:
        /*0028*/ 	.byte	0x04, 0x17
        /*002a*/ 	.short	(.L_13 - .L_12)
.L_12:
        /*002c*/ 	.word	0x00000000
        /*0030*/ 	.short	0x0005
        /*0032*/ 	.short	0x0024
        /*0034*/ 	.byte	0x00, 0xf0, 0x11, 0x00


	//----- nvinfo : EIATTR_KPARAM_INFO
	.align		4
.L_13:
        /*0038*/ 	.byte	0x04, 0x17
        /*003a*/ 	.short	(.L_15 - .L_14)
.L_14:
        /*003c*/ 	.word	0x00000000
        /*0040*/ 	.short	0x0004
        /*0042*/ 	.short	0x0020
        /*0044*/ 	.byte	0x00, 0xf0, 0x11, 0x00


	//----- nvinfo : EIATTR_KPARAM_INFO
	.align		4
.L_15:
        /*0048*/ 	.byte	0x04, 0x17
        /*004a*/ 	.short	(.L_17 - .L_16)
.L_16:
        /*004c*/ 	.word	0x00000000
        /*0050*/ 	.short	0x0003
        /*0052*/ 	.short	0x0018
        /*0054*/ 	.byte	0x00, 0xf5, 0x21, 0x00


	//----- nvinfo : EIATTR_KPARAM_INFO
	.align		4
.L_17:
        /*0058*/ 	.byte	0x04, 0x17
        /*005a*/ 	.short	(.L_19 - .L_18)
.L_18:
        /*005c*/ 	.word	0x00000000
        /*0060*/ 	.short	0x0002
        /*0062*/ 	.short	0x0010
        /*0064*/ 	.byte	0x00, 0xf5, 0x21, 0x00


	//----- nvinfo : EIATTR_KPARAM_INFO
	.align		4
.L_19:
        /*0068*/ 	.byte	0x04, 0x17
        /*006a*/ 	.short	(.L_21 - .L_20)
.L_20:
        /*006c*/ 	.word	0x00000000
        /*0070*/ 	.short	0x0001
        /*0072*/ 	.short	0x0008
        /*0074*/ 	.byte	0x00, 0xf5, 0x21, 0x00


	//----- nvinfo : EIATTR_KPARAM_INFO
	.align		4
.L_21:
        /*0078*/ 	.byte	0x04, 0x17
        /*007a*/ 	.short	(.L_23 - .L_22)
.L_22:
        /*007c*/ 	.word	0x00000000
        /*0080*/ 	.short	0x0000
        /*0082*/ 	.short	0x0000
        /*0084*/ 	.byte	0x00, 0xf5, 0x21, 0x00


	//----- nvinfo : EIATTR_SPARSE_MMA_MASK
	.align		4
.L_23:
        /*0088*/ 	.byte	0x03, 0x50
        /*008a*/ 	.short	0x0000


	//----- nvinfo : EIATTR_MAXREG_COUNT
	.align		4
        /*008c*/ 	.byte	0x03, 0x1b
        /*008e*/ 	.short	0x00ff


	//----- nvinfo : EIATTR_NUM_BARRIERS
	.align		4
        /*0090*/ 	.byte	0x02, 0x4c
        /*0092*/ 	.byte	0x01
	.zero		1


	//----- nvinfo : EIATTR_MERCURY_ISA_VERSION
	.align		4
        /*0094*/ 	.byte	0x03, 0x5f
        /*0096*/ 	.short	0x0101


	//----- nvinfo : EIATTR_VRC_CTA_INIT_COUNT
	.align		4
        /*0098*/ 	.byte	0x02, 0x4a
	.zero		1
	.zero		1


	//----- nvinfo : EIATTR_EXIT_INSTR_OFFSETS
	.align		4
        /*009c*/ 	.byte	0x04, 0x1c
        /*009e*/ 	.short	(.L_25 - .L_24)


	//   ....[0]....
.L_24:
        /*00a0*/ 	.word	0x00000400


	//----- nvinfo : EIATTR_CBANK_PARAM_SIZE
	.align		4
.L_25:
        /*00a4*/ 	.byte	0x03, 0x19
        /*00a6*/ 	.short	0x0038


	//----- nvinfo : EIATTR_PARAM_CBANK
	.align		4
        /*00a8*/ 	.byte	0x04, 0x0a
        /*00aa*/ 	.short	(.L_27 - .L_26)
	.align		4
.L_26:
        /*00ac*/ 	.word	index@(.nv.constant0._Z8grkernelPdS_S_S_iiiS_)
        /*00b0*/ 	.short	0x0380
        /*00b2*/ 	.short	0x0038


	//----- nvinfo : EIATTR_SW_WAR
	.align		4
.L_27:
        /*00b4*/ 	.byte	0x04, 0x36
        /*00b6*/ 	.short	(.L_29 - .L_28)
.L_28:
        /*00b8*/ 	.word	0x00000008
.L_29:


//--------------------- .nv.callgraph             --------------------------
	.section	.nv.callgraph,"",@"SHT_CUDA_CALLGRAPH"
	.align	4
	.sectionentsize	8
	.align		4
        /*0000*/ 	.word	0x00000000
	.align		4
        /*0004*/ 	.word	0xffffffff
	.align		4
        /*0008*/ 	.word	0x00000000
	.align		4
        /*000c*/ 	.word	0xfffffffe
	.align		4
        /*0010*/ 	.word	0x00000000
	.align		4
        /*0014*/ 	.word	0xfffffffd
	.align		4
        /*0018*/ 	.word	0x00000000
	.align		4
        /*001c*/ 	.word	0xfffffffc


//--------------------- .text._Z8grkernelPdS_S_S_iiiS_ --------------------------
	.section	.text._Z8grkernelPdS_S_S_iiiS_,"ax",@progbits
	.align	128
        .global         _Z8grkernelPdS_S_S_iiiS_
        .type           _Z8grkernelPdS_S_S_iiiS_,@function
        .size           _Z8grkernelPdS_S_S_iiiS_,(.L_x_1 - _Z8grkernelPdS_S_S_iiiS_)
        .other          _Z8grkernelPdS_S_S_iiiS_,@"STO_CUDA_ENTRY STV_DEFAULT"
_Z8grkernelPdS_S_S_iiiS_:
.text._Z8grkernelPdS_S_S_iiiS_:
[----:B------:R-:W-:Y:S01]  /*0000*/  LDC R1, c[0x0][0x37c] ;  /* 0x0000df00ff017b82 */ /* 0x000fe20000000800 */
[----:B------:R-:W0:Y:S07]  /*0010*/  S2R R13, SR_TID.Y ;  /* 0x00000000000d7919 */ /* 0x000e2e0000002200 */
[----:B------:R-:W1:Y:S01]  /*0020*/  S2UR UR5, SR_CTAID.X ;  /* 0x00000000000579c3 */ /* 0x000e620000002500 */
[----:B------:R-:W2:Y:S01]  /*0030*/  LDCU.64 UR6, c[0x0][0x358] ;  /* 0x00006b00ff0677ac */ /* 0x000ea20008000a00 */
[----:B------:R-:W3:Y:S01]  /*0040*/  S2R R0, SR_TID.X ;  /* 0x0000000000007919 */ /* 0x000ee20000002100 */
[----:B------:R-:W4:Y:S05]  /*0050*/  LDCU.128 UR12, c[0x0][0x380] ;  /* 0x00007000ff0c77ac */ /* 0x000f2a0008000c00 */
[----:B------:R-:W0:Y:S01]  /*0060*/  LDC R12, c[0x0][0x3a8] ;  /* 0x0000ea00ff0c7b82 */ /* 0x000e220000000800 */
[----:B------:R-:W5:Y:S07]  /*0070*/  LDCU.128 UR8, c[0x0][0x390] ;  /* 0x00007200ff0877ac */ /* 0x000f6e0008000c00 */
[----:B------:R-:W3:Y:S08]  /*0080*/  LDC R21, c[0x0][0x3a4] ;  /* 0x0000e900ff157b82 */ /* 0x000ef00000000800 */
[----:B------:R-:W2:Y:S01]  /*0090*/  LDC.64 R4, c[0x0][0x380] ;  /* 0x0000e000ff047b82 */ /* 0x000ea20000000a00 */
[----:B-1----:R-:W-:-:S07]  /*00a0*/  UIADD3 UR4, UPT, UPT, UR5, 0x1, URZ ;  /* 0x0000000105047890 */ /* 0x002fce000fffe0ff */
[----:B------:R-:W1:Y:S01]  /*00b0*/  LDC.64 R2, c[0x0][0x3b0] ;  /* 0x0000ec00ff027b82 */ /* 0x000e620000000a00 */
[----:B0-----:R-:W-:-:S05]  /*00c0*/  IMAD R16, R13, R12, R12 ;  /* 0x0000000c0d107224 */ /* 0x001fca00078e020c */
[----:B------:R-:W-:Y:S01]  /*00d0*/  IADD3 R19, PT, PT, R16, UR4, RZ ;  /* 0x0000000410137c10 */ /* 0x000fe2000fffe0ff */
[----:B---3--:R-:W-:-:S05]  /*00e0*/  IMAD R0, R0, R21, RZ ;  /* 0x0000001500007224 */ /* 0x008fca00078e02ff */
[----:B------:R-:W-:-:S05]  /*00f0*/  LEA R17, R21, R0, 0x1 ;  /* 0x0000000015117211 */ /* 0x000fca00078e08ff */
[----:B------:R-:W-:-:S04]  /*0100*/  IMAD R15, R17, R12, R19 ;  /* 0x0000000c110f7224 */ /* 0x000fc800078e0213 */
[----:B--2---:R-:W-:Y:S01]  /*0110*/  IMAD.WIDE R14, R15, 0x8, R4 ;  /* 0x000000080f0e7825 */ /* 0x004fe200078e0204 */
[----:B-1----:R-:W2:Y:S03]  /*0120*/  LDG.E.64 R10, desc[UR6][R2.64+0x8] ;  /* 0x00000806020a7981 */ /* 0x002ea6000c1e1b00 */
[-C--:B------:R-:W-:Y:S02]  /*0130*/  IMAD R7, R0, R12.reuse, R19 ;  /* 0x0000000c00077224 */ /* 0x080fe400078e0213 */
[----:B------:R-:W2:Y:S02]  /*0140*/  LDG.E.64 R14, desc[UR6][R14.64] ;  /* 0x000000060e0e7981 */ /* 0x000ea4000c1e1b00 */
[----:B------:R-:W-:Y:S02]  /*0150*/  IMAD.WIDE R6, R7, 0x8, R4 ;  /* 0x0000000807067825 */ /* 0x000fe400078e0204 */
[----:B------:R-:W3:Y:S04]  /*0160*/  LDG.E.64 R8, desc[UR6][R2.64] ;  /* 0x0000000602087981 */ /* 0x000ee8000c1e1b00 */
[----:B------:R-:W3:Y:S01]  /*0170*/  LDG.E.64 R6, desc[UR6][R6.64] ;  /* 0x0000000606067981 */ /* 0x000ee2000c1e1b00 */
[----:B------:R-:W-:Y:S01]  /*0180*/  IADD3 R17, PT, PT, R17, -R21, RZ ;  /* 0x8000001511117210 */ /* 0x000fe20007ffe0ff */
[-C--:B------:R-:W-:Y:S01]  /*0190*/  IMAD R13, R13, R12.reuse, UR4 ;  /* 0x000000040d0d7e24 */ /* 0x080fe2000f8e020c */
[----:B------:R-:W-:-:S03]  /*01a0*/  IADD3 R19, PT, PT, R19, R12, RZ ;  /* 0x0000000c13137210 */ /* 0x000fc60007ffe0ff */
[CC--:B------:R-:W-:Y:S02]  /*01b0*/  IMAD R0, R17.reuse, R12.reuse, R16 ;  /* 0x0000000c11007224 */ /* 0x0c0fe400078e0210 */
[CC--:B------:R-:W-:Y:S02]  /*01c0*/  IMAD R19, R17.reuse, R12.reuse, R19 ;  /* 0x0000000c11137224 */ /* 0x0c0fe400078e0213 */
[----:B------:R-:W-:Y:S01]  /*01d0*/  IMAD R13, R17, R12, R13 ;  /* 0x0000000c110d7224 */ /* 0x000fe200078e020d */
[----:B------:R-:W-:Y:S01]  /*01e0*/  IADD3 R16, P0, PT, R0, UR5, RZ ;  /* 0x0000000500107c10 */ /* 0x000fe2000ff1e0ff */
[----:B------:R-:W-:-:S03]  /*01f0*/  IMAD.WIDE R18, R19, 0x8, R4 ;  /* 0x0000000813127825 */ /* 0x000fc600078e0204 */
[----:B------:R-:W-:Y:S01]  /*0200*/  LEA.HI.X.SX32 R23, R0, RZ, 0x1, P0 ;  /* 0x000000ff00177211 */ /* 0x000fe200000f0eff */
[----:B------:R-:W-:Y:S01]  /*0210*/  IMAD.WIDE R12, R13, 0x8, R4 ;  /* 0x000000080d0c7825 */ /* 0x000fe200078e0204 */
[----:B--2---:R-:W-:-:S03]  /*0220*/  DMUL R20, R10, R14 ;  /* 0x0000000e0a147228 */ /* 0x004fc60000000000 */
[C---:B------:R-:W-:Y:S01]  /*0230*/  IMAD.SHL.U32 R11, R16.reuse, 0x8, RZ ;  /* 0x00000008100b7824 */ /* 0x040fe200078e00ff */
[----:B------:R-:W-:-:S04]  /*0240*/  SHF.L.U64.HI R10, R16, 0x3, R23 ;  /* 0x00000003100a7819 */ /* 0x000fc80000010217 */
[----:B----4-:R-:W-:Y:S01]  /*0250*/  IADD3 R14, P0, PT, R11, UR14, RZ ;  /* 0x0000000e0b0e7c10 */ /* 0x010fe2000ff1e0ff */
[----:B---3--:R-:W-:-:S03]  /*0260*/  DFMA R6, R8, R6, R20 ;  /* 0x000000060806722b */ /* 0x008fc60000000014 */
[----:B------:R-:W-:-:S05]  /*0270*/  IADD3.X R15, PT, PT, R10, UR15, RZ, P0, !PT ;  /* 0x0000000f0a0f7c10 */ /* 0x000fca00087fe4ff */
[----:B------:R0:W-:Y:S04]  /*0280*/  STG.E.64 desc[UR6][R14.64+0x8], R6 ;  /* 0x000008060e007986 */ /* 0x0001e8000c101b06 */
[----:B------:R-:W2:Y:S04]  /*0290*/  LDG.E.64 R18, desc[UR6][R18.64] ;  /* 0x0000000612127981 */ /* 0x000ea8000c1e1b00 */
[----:B------:R-:W2:Y:S04]  /*02a0*/  LDG.E.64 R16, desc[UR6][R2.64+0x8] ;  /* 0x0000080602107981 */ /* 0x000ea8000c1e1b00 */
[----:B------:R-:W3:Y:S04]  /*02b0*/  LDG.E.64 R12, desc[UR6][R12.64] ;  /* 0x000000060c0c7981 */ /* 0x000ee8000c1e1b00 */
[----:B------:R-:W3:Y:S01]  /*02c0*/  LDG.E.64 R8, desc[UR6][R2.64] ;  /* 0x0000000602087981 */ /* 0x000ee2000c1e1b00 */
[C---:B-----5:R-:W-:Y:S01]  /*02d0*/  IADD3 R20, P0, PT, R11.reuse, UR8, RZ ;  /* 0x000000080b147c10 */ /* 0x060fe2000ff1e0ff */
[----:B0-----:R-:W-:Y:S01]  /*02e0*/  VIADD R7, R0, UR5 ;  /* 0x0000000500077c36 */ /* 0x001fe20008000000 */
[----:B------:R-:W-:-:S02]  /*02f0*/  IADD3 R22, P1, PT, R11, UR12, RZ ;  /* 0x0000000c0b167c10 */ /* 0x000fc4000ff3e0ff */
[C---:B------:R-:W-:Y:S02]  /*0300*/  IADD3.X R21, PT, PT, R10.reuse, UR9, RZ, P0, !PT ;  /* 0x000000090a157c10 */ /* 0x040fe400087fe4ff */
[----:B------:R-:W-:Y:S01]  /*0310*/  IADD3.X R23, PT, PT, R10, UR13, RZ, P1, !PT ;  /* 0x0000000d0a177c10 */ /* 0x000fe20008ffe4ff */
[----:B------:R-:W-:Y:S01]  /*0320*/  IMAD.WIDE R6, R7, 0x8, R4 ;  /* 0x0000000807067825 */ /* 0x000fe200078e0204 */
[----:B--2---:R-:W-:-:S08]  /*0330*/  DMUL R16, R16, R18 ;  /* 0x0000001210107228 */ /* 0x004fd00000000000 */
[----:B---3--:R-:W-:-:S07]  /*0340*/  DFMA R8, R8, R12, R16 ;  /* 0x0000000c0808722b */ /* 0x008fce0000000010 */
[----:B------:R-:W-:Y:S04]  /*0350*/  STG.E.64 desc[UR6][R20.64+0x8], R8 ;  /* 0x0000080814007986 */ /* 0x000fe8000c101b06 */
[----:B------:R-:W2:Y:S04]  /*0360*/  LDG.E.64 R14, desc[UR6][R22.64+0x10] ;  /* 0x00001006160e7981 */ /* 0x000ea8000c1e1b00 */
[----:B------:R-:W2:Y:S04]  /*0370*/  LDG.E.64 R12, desc[UR6][R2.64+0x8] ;  /* 0x00000806020c7981 */ /* 0x000ea8000c1e1b00 */
[----:B------:R-:W3:Y:S04]  /*0380*/  LDG.E.64 R6, desc[UR6][R6.64] ;  /* 0x0000000606067981 */ /* 0x000ee8000c1e1b00 */
[----:B------:R-:W3:Y:S01]  /*0390*/  LDG.E.64 R4, desc[UR6][R2.64] ;  /* 0x0000000602047981 */ /* 0x000ee2000c1e1b00 */
[----:B--2---:R-:W-:Y:S01]  /*03a0*/  DMUL R12, R12, R14 ;  /* 0x0000000e0c0c7228 */ /* 0x004fe20000000000 */
[----:B------:R-:W-:-:S04]  /*03b0*/  IADD3 R14, P0, PT, R11, UR10, RZ ;  /* 0x0000000a0b0e7c10 */ /* 0x000fc8000ff1e0ff */
[----:B------:R-:W-:-:S03]  /*03c0*/  IADD3.X R15, PT, PT, R10, UR11, RZ, P0, !PT ;  /* 0x0000000b0a0f7c10 */ /* 0x000fc600087fe4ff */
[----:B---3--:R-:W-:-:S07]  /*03d0*/  DFMA R4, R4, R6, R12 ;  /* 0x000000060404722b */ /* 0x008fce000000000c */
[----:B------:R-:W-:Y:S01]  /*03e0*/  STG.E.64 desc[UR6][R14.64+0x8], R4 ;  /* 0x000008040e007986 */ /* 0x000fe2000c101b06 */
[----:B------:R-:W-:Y:S06]  /*03f0*/  BAR.SYNC.DEFER_BLOCKING 0x0 ;  /* 0x0000000000007b1d */ /* 0x000fec0000010000 */
[----:B------:R-:W-:Y:S05]  /*0400*/  EXIT ;  /* 0x000000000000794d */ /* 0x000fea0003800000 */
.L_x_0:
[----:B------:R-:W-:-:S00]  /*0410*/  BRA `(.L_x_0) ;  /* 0xfffffffc00fc7947 */ /* 0x000fc0000383ffff */
[----:B------:R-:W-:-:S00]  /*0420*/  NOP ;  /* 0x0000000000007918 */ /* 0x000fc00000000000 */
        /* <DEDUP_REMOVED lines=13> */
.L_x_1:


//--------------------- .nv.shared.reserved.0     --------------------------
	.section	.nv.shared.reserved.0,"aw",@nobits
	.weak		__nv_reservedSMEM_offset_0_alias
	.size		__nv_reservedSMEM_offset_0_alias, 0, 64
	.other		__nv_reservedSMEM_offset_0_alias,@"STO_CUDA_RESERVED_SHARED STV_DEFAULT"
__nv_reservedSMEM_offset_0_alias:
	.zero		0
	.zero		64


//--------------------- .nv.constant0._Z8grkernelPdS_S_S_iiiS_ --------------------------
	.section	.nv.constant0._Z8grkernelPdS_S_S_iiiS_,"a",@progbits
	.sectionflags	@""
	.align	4
.nv.constant0._Z8grkernelPdS_S_S_iiiS_:
	.zero		952


//--------------------- SYMBOLS --------------------------

	.type		.nv.reservedSmem.offset0,@object
	.size		.nv.reservedSmem.offset0,0x4
